	.headerflags	@"EF_CUDA_TEXMODE_UNIFIED EF_CUDA_64BIT_ADDRESS EF_CUDA_ACCELERATORS EF_CUDA_SM90 EF_CUDA_VIRTUAL_SM(EF_CUDA_SM90)"
	.elftype	@"ET_EXEC"


//--------------------- .nv.info                  --------------------------
	.section	.nv.info,"",@"SHT_CUDA_INFO"
	.align	4


	//----- nvinfo : EIATTR_REGCOUNT
	.align		4
        /*0000*/ 	.byte	0x04, 0x2f
        /*0002*/ 	.short	(.L_3 - .L_2)
	.align		4
.L_2:
        /*0004*/ 	.word	index@(triton_poi_fused__native_batch_norm_legit_no_training_relu_0)
        /*0008*/ 	.word	0x0000001c


	//----- nvinfo : EIATTR_MIN_STACK_SIZE
	.align		4
.L_3:
        /*000c*/ 	.byte	0x04, 0x12
        /*000e*/ 	.short	(.L_5 - .L_4)
	.align		4
.L_4:
        /*0010*/ 	.word	index@(triton_poi_fused__native_batch_norm_legit_no_training_relu_0)
        /*0014*/ 	.word	0x00000000


	//----- nvinfo : EIATTR_FRAME_SIZE
	.align		4
.L_5:
        /*0018*/ 	.byte	0x04, 0x11
        /*001a*/ 	.short	(.L_7 - .L_6)
	.align		4
.L_6:
        /*001c*/ 	.word	index@(triton_poi_fused__native_batch_norm_legit_no_training_relu_0)
        /*0020*/ 	.word	0x00000000


	//----- nvinfo : EIATTR_MIN_STACK_SIZE
	.align		4
.L_7:
        /*0024*/ 	.byte	0x04, 0x12
        /*0026*/ 	.short	(.L_9 - .L_8)
	.align		4
.L_8:
        /*0028*/ 	.word	index@(triton_poi_fused__native_batch_norm_legit_no_training_relu_0)
        /*002c*/ 	.word	0x00000000
.L_9:


//--------------------- .nv.info.triton_poi_fused__native_batch_norm_legit_no_training_relu_0 --------------------------
	.section	.nv.info.triton_poi_fused__native_batch_norm_legit_no_training_relu_0,"",@"SHT_CUDA_INFO"
	.sectionflags	@""
	.align	4


	//----- nvinfo : EIATTR_CUDA_API_VERSION
	.align		4
        /*0000*/ 	.byte	0x04, 0x37
        /*0002*/ 	.short	(.L_11 - .L_10)
.L_10:
        /*0004*/ 	.word	0x0000007c


	//----- nvinfo : EIATTR_KPARAM_INFO
	.align		4
.L_11:
        /*0008*/ 	.byte	0x04, 0x17
        /*000a*/ 	.short	(.L_13 - .L_12)
.L_12:
        /*000c*/ 	.word	0x00000000
        /*0010*/ 	.short	0x0006
        /*0012*/ 	.short	0x0030
        /*0014*/ 	.byte	0x00, 0xf0, 0x11, 0x00


	//----- nvinfo : EIATTR_KPARAM_INFO
	.align		4
.L_13:
        /*0018*/ 	.byte	0x04, 0x17
        /*001a*/ 	.short	(.L_15 - .L_14)
.L_14:
        /*001c*/ 	.word	0x00000000
        /*0020*/ 	.short	0x0005
        /*0022*/ 	.short	0x0028
        /*0024*/ 	.byte	0x00, 0xf4, 0x21, 0x00


	//----- nvinfo : EIATTR_KPARAM_INFO
	.align		4
.L_15:
        /*0028*/ 	.byte	0x04, 0x17
        /*002a*/ 	.short	(.L_17 - .L_16)
.L_16:
        /*002c*/ 	.word	0x00000000
        /*0030*/ 	.short	0x0004
        /*0032*/ 	.short	0x0020
        /*0034*/ 	.byte	0x00, 0xf4, 0x21, 0x00


	//----- nvinfo : EIATTR_KPARAM_INFO
	.align		4
.L_17:
        /*0038*/ 	.byte	0x04, 0x17
        /*003a*/ 	.short	(.L_19 - .L_18)
.L_18:
        /*003c*/ 	.word	0x00000000
        /*0040*/ 	.short	0x0003
        /*0042*/ 	.short	0x0018
        /*0044*/ 	.byte	0x00, 0xf4, 0x21, 0x00


	//----- nvinfo : EIATTR_KPARAM_INFO
	.align		4
.L_19:
        /*0048*/ 	.byte	0x04, 0x17
        /*004a*/ 	.short	(.L_21 - .L_20)
.L_20:
        /*004c*/ 	.word	0x00000000
        /*0050*/ 	.short	0x0002
        /*0052*/ 	.short	0x0010
        /*0054*/ 	.byte	0x00, 0xf4, 0x21, 0x00


	//----- nvinfo : EIATTR_KPARAM_INFO
	.align		4
.L_21:
        /*0058*/ 	.byte	0x04, 0x17
        /*005a*/ 	.short	(.L_23 - .L_22)
.L_22:
        /*005c*/ 	.word	0x00000000
        /*0060*/ 	.short	0x0001
        /*0062*/ 	.short	0x0008
        /*0064*/ 	.byte	0x00, 0xf4, 0x21, 0x00


	//----- nvinfo : EIATTR_KPARAM_INFO
	.align		4
.L_23:
        /*0068*/ 	.byte	0x04, 0x17
        /*006a*/ 	.short	(.L_25 - .L_24)
.L_24:
        /*006c*/ 	.word	0x00000000
        /*0070*/ 	.short	0x0000
        /*0072*/ 	.short	0x0000
        /*0074*/ 	.byte	0x00, 0xf4, 0x21, 0x00


	//----- nvinfo : EIATTR_SPARSE_MMA_MASK
	.align		4
.L_25:
        /*0078*/ 	.byte	0x03, 0x50
        /*007a*/ 	.short	0x0000


	//----- nvinfo : EIATTR_MAXREG_COUNT
	.align		4
        /*007c*/ 	.byte	0x03, 0x1b
        /*007e*/ 	.short	0x00ff


	//----- nvinfo : EIATTR_EXIT_INSTR_OFFSETS
	.align		4
        /*0080*/ 	.byte	0x04, 0x1c
        /*0082*/ 	.short	(.L_27 - .L_26)


	//   ....[0]....
.L_26:
        /*0084*/ 	.word	0x00000520


	//   ....[1]....
        /*0088*/ 	.word	0x00000540


	//----- nvinfo : EIATTR_REQNTID
	.align		4
.L_27:
        /*008c*/ 	.byte	0x04, 0x10
        /*008e*/ 	.short	(.L_29 - .L_28)
.L_28:
        /*0090*/ 	.word	0x00000080
        /*0094*/ 	.word	0x00000001
        /*0098*/ 	.word	0x00000001


	//----- nvinfo : EIATTR_CBANK_PARAM_SIZE
	.align		4
.L_29:
        /*009c*/ 	.byte	0x03, 0x19
        /*009e*/ 	.short	0x0034


	//----- nvinfo : EIATTR_PARAM_CBANK
	.align		4
        /*00a0*/ 	.byte	0x04, 0x0a
        /*00a2*/ 	.short	(.L_31 - .L_30)
	.align		4
.L_30:
        /*00a4*/ 	.word	index@(.nv.constant0.triton_poi_fused__native_batch_norm_legit_no_training_relu_0)
        /*00a8*/ 	.short	0x0210
        /*00aa*/ 	.short	0x0034


	//----- nvinfo : EIATTR_SW_WAR
	.align		4
.L_31:
        /*00ac*/ 	.byte	0x04, 0x36
        /*00ae*/ 	.short	(.L_33 - .L_32)
.L_32:
        /*00b0*/ 	.word	0x00000008
.L_33:


//--------------------- .nv.callgraph             --------------------------
	.section	.nv.callgraph,"",@"SHT_CUDA_CALLGRAPH"
	.align	4
	.sectionentsize	8
	.align		4
        /*0000*/ 	.word	0x00000000
	.align		4
        /*0004*/ 	.word	0xffffffff
	.align		4
        /*0008*/ 	.word	0x00000000
	.align		4
        /*000c*/ 	.word	0xfffffffe
	.align		4
        /*0010*/ 	.word	0x00000000
	.align		4
        /*0014*/ 	.word	0xfffffffd
	.align		4
        /*0018*/ 	.word	0x00000000
	.align		4
        /*001c*/ 	.word	0xfffffffc


//--------------------- .nv.constant4             --------------------------
	.section	.nv.constant4,"a",@progbits
	.align	8
	.align		8
.nv.constant4:
        /*0000*/ 	.dword	_$_str
	.align		8
        /*0008*/ 	.dword	_$_str_$_2


//--------------------- .text.triton_poi_fused__native_batch_norm_legit_no_training_relu_0 --------------------------
	.section	.text.triton_poi_fused__native_batch_norm_legit_no_training_relu_0,"ax",@progbits
	.align	128
        .global         triton_poi_fused__native_batch_norm_legit_no_training_relu_0
        .type           triton_poi_fused__native_batch_norm_legit_no_training_relu_0,@function
        .size           triton_poi_fused__native_batch_norm_legit_no_training_relu_0,(.L_x_1 - triton_poi_fused__native_batch_norm_legit_no_training_relu_0)
        .other          triton_poi_fused__native_batch_norm_legit_no_training_relu_0,@"STO_CUDA_ENTRY STV_DEFAULT"
triton_poi_fused__native_batch_norm_legit_no_training_relu_0:
.text.triton_poi_fused__native_batch_norm_legit_no_training_relu_0:
[----:B------:R-:W0:Y:S01]  /*0000*/  LDC R1, c[0x0][0x28] ;  /* 0x00000a00ff017b82 */ /* 0x000e220000000800 */
[----:B------:R-:W1:Y:S01]  /*0010*/  S2R R0, SR_TID.X ;  /* 0x0000000000007919 */ /* 0x000e620000002100 */
[----:B------:R-:W-:Y:S02]  /*0020*/  CS2R R12, SRZ ;  /* 0x00000000000c7805 */ /* 0x000fe4000001ff00 */
[----:B------:R-:W-:Y:S01]  /*0030*/  CS2R R14, SRZ ;  /* 0x00000000000e7805 */ /* 0x000fe2000001ff00 */
[----:B------:R-:W-:Y:S01]  /*0040*/  ULDC.64 UR4, c[0x0][0x208] ;  /* 0x0000820000047ab9 */ /* 0x000fe20000000a00 */
[----:B------:R-:W2:Y:S02]  /*0050*/  S2R R3, SR_CTAID.X ;  /* 0x0000000000037919 */ /* 0x000ea40000002500 */
[----:B------:R-:W3:Y:S08]  /*0060*/  LDC.64 R22, c[0x0][0x218] ;  /* 0x00008600ff167b82 */ /* 0x000ef00000000a00 */
[----:B------:R-:W4:Y:S08]  /*0070*/  LDC.64 R24, c[0x0][0x210] ;  /* 0x00008400ff187b82 */ /* 0x000f300000000a00 */
[----:B------:R-:W5:Y:S08]  /*0080*/  LDC.64 R8, c[0x0][0x228] ;  /* 0x00008a00ff087b82 */ /* 0x000f700000000a00 */
[----:B------:R-:W3:Y:S01]  /*0090*/  LDC.64 R10, c[0x0][0x230] ;  /* 0x00008c00ff0a7b82 */ /* 0x000ee20000000a00 */
[----:B-1----:R-:W-:-:S04]  /*00a0*/  SHF.L.U32 R0, R0, 0x1, RZ ;  /* 0x0000000100007819 */ /* 0x002fc800000006ff */
[----:B------:R-:W-:-:S04]  /*00b0*/  LOP3.LUT R0, R0, 0xfe, RZ, 0xc0, !PT ;  /* 0x000000fe00007812 */ /* 0x000fc800078ec0ff */
[----:B--2---:R-:W-:Y:S02]  /*00c0*/  LEA R0, R3, R0, 0x8 ;  /* 0x0000000003007211 */ /* 0x004fe400078e40ff */
[----:B------:R-:W1:Y:S02]  /*00d0*/  LDC.64 R2, c[0x0][0x220] ;  /* 0x00008800ff027b82 */ /* 0x000e640000000a00 */
[----:B------:R-:W-:Y:S01]  /*00e0*/  IADD3 R4, R0, 0x1, RZ ;  /* 0x0000000100047810 */ /* 0x000fe20007ffe0ff */
[C---:B------:R-:W-:Y:S01]  /*00f0*/  IMAD.HI R5, R0.reuse, 0x1948b0fd, RZ ;  /* 0x1948b0fd00057827 */ /* 0x040fe200078e02ff */
[----:B------:R-:W-:-:S03]  /*0100*/  ISETP.GE.AND P0, PT, R0, 0x510, PT ;  /* 0x000005100000780c */ /* 0x000fc60003f06270 */
[----:B------:R-:W-:Y:S01]  /*0110*/  IMAD.HI R4, R4, 0x1948b0fd, RZ ;  /* 0x1948b0fd04047827 */ /* 0x000fe200078e02ff */
[----:B------:R-:W-:-:S04]  /*0120*/  SHF.R.U32.HI R6, RZ, 0x1f, R5 ;  /* 0x0000001fff067819 */ /* 0x000fc80000011605 */
[----:B------:R-:W-:Y:S02]  /*0130*/  LEA.HI.SX32 R6, R5, R6, 0x1d ;  /* 0x0000000605067211 */ /* 0x000fe400078feaff */
[----:B------:R-:W-:Y:S02]  /*0140*/  SHF.R.U32.HI R5, RZ, 0x1f, R4 ;  /* 0x0000001fff057819 */ /* 0x000fe40000011604 */
[----:B------:R-:W-:Y:S02]  /*0150*/  LEA.HI R7, R6, R6, RZ, 0x2 ;  /* 0x0000000606077211 */ /* 0x000fe400078f10ff */
[----:B------:R-:W-:Y:S02]  /*0160*/  LEA.HI.SX32 R17, R4, R5, 0x1d ;  /* 0x0000000504117211 */ /* 0x000fe400078feaff */
[----:B------:R-:W-:Y:S02]  /*0170*/  LOP3.LUT R7, R7, 0xfffffffc, RZ, 0xc0, !PT ;  /* 0xfffffffc07077812 */ /* 0x000fe400078ec0ff */
[----:B------:R-:W-:-:S02]  /*0180*/  LEA.HI R4, R17, R17, RZ, 0x2 ;  /* 0x0000001111047211 */ /* 0x000fc400078f10ff */
[----:B------:R-:W-:Y:S02]  /*0190*/  IADD3 R7, R6, -R7, RZ ;  /* 0x8000000706077210 */ /* 0x000fe40007ffe0ff */
[----:B------:R-:W-:-:S03]  /*01a0*/  LOP3.LUT R6, R4, 0xfffffffc, RZ, 0xc0, !PT ;  /* 0xfffffffc04067812 */ /* 0x000fc600078ec0ff */
[----:B-1----:R-:W-:Y:S01]  /*01b0*/  IMAD.WIDE R4, R7, 0x4, R2 ;  /* 0x0000000407047825 */ /* 0x002fe200078e0202 */
[----:B------:R-:W-:-:S04]  /*01c0*/  IADD3 R17, R17, -R6, RZ ;  /* 0x8000000611117210 */ /* 0x000fc80007ffe0ff */
[----:B------:R-:W2:Y:S01]  /*01d0*/  @!P0 LDG.E.EL R12, desc[UR4][R4.64] ;  /* 0x00000004040c8981 */ /* 0x000ea2000c2e1900 */
[----:B------:R-:W-:-:S05]  /*01e0*/  IMAD.WIDE R20, R17, 0x4, R2 ;  /* 0x0000000411147825 */ /* 0x000fca00078e0202 */
[----:B------:R4:W2:Y:S01]  /*01f0*/  @!P0 LDG.E.EL R15, desc[UR4][R20.64] ;  /* 0x00000004140f8981 */ /* 0x0008a2000c2e1900 */
[----:B------:R-:W-:Y:S01]  /*0200*/  CS2R R2, SRZ ;  /* 0x0000000000027805 */ /* 0x000fe2000001ff00 */
[----:B---3--:R-:W-:-:S04]  /*0210*/  IMAD.WIDE R18, R7, 0x4, R22 ;  /* 0x0000000407127825 */ /* 0x008fc800078e0216 */
[----:B------:R-:W-:Y:S01]  /*0220*/  IMAD.WIDE R22, R17, 0x4, R22 ;  /* 0x0000000411167825 */ /* 0x000fe200078e0216 */
[----:B------:R-:W3:Y:S03]  /*0230*/  @!P0 LDG.E.EL R13, desc[UR4][R18.64] ;  /* 0x00000004120d8981 */ /* 0x000ee6000c2e1900 */
[----:B----4-:R-:W-:Y:S01]  /*0240*/  IMAD.WIDE R20, R0, 0x4, R24 ;  /* 0x0000000400147825 */ /* 0x010fe200078e0218 */
[----:B------:R-:W4:Y:S03]  /*0250*/  @!P0 LDG.E.EL R14, desc[UR4][R22.64] ;  /* 0x00000004160e8981 */ /* 0x000f26000c2e1900 */
[C---:B-----5:R-:W-:Y:S01]  /*0260*/  IMAD.WIDE R4, R7.reuse, 0x4, R8 ;  /* 0x0000000407047825 */ /* 0x060fe200078e0208 */
[----:B------:R-:W3:Y:S03]  /*0270*/  @!P0 LDG.E.64 R2, desc[UR4][R20.64] ;  /* 0x0000000414028981 */ /* 0x000ee6000c1e1b00 */
[----:B0-----:R-:W-:-:S04]  /*0280*/  IMAD.WIDE R6, R7, 0x4, R10 ;  /* 0x0000000407067825 */ /* 0x001fc800078e020a */
[----:B------:R-:W-:-:S04]  /*0290*/  IMAD.WIDE R8, R17, 0x4, R8 ;  /* 0x0000000411087825 */ /* 0x000fc800078e0208 */
[----:B------:R-:W-:Y:S01]  /*02a0*/  IMAD.WIDE R24, R17, 0x4, R10 ;  /* 0x0000000411187825 */ /* 0x000fe200078e020a */
[----:B------:R-:W-:Y:S02]  /*02b0*/  CS2R R16, SRZ ;  /* 0x0000000000107805 */ /* 0x000fe4000001ff00 */
[----:B------:R-:W-:-:S04]  /*02c0*/  CS2R R10, SRZ ;  /* 0x00000000000a7805 */ /* 0x000fc8000001ff00 */
[----:B------:R0:W5:Y:S04]  /*02d0*/  @!P0 LDG.E.EL R16, desc[UR4][R4.64] ;  /* 0x0000000404108981 */ /* 0x000168000c2e1900 */
[----:B------:R-:W3:Y:S04]  /*02e0*/  @!P0 LDG.E.EL R17, desc[UR4][R8.64] ;  /* 0x0000000408118981 */ /* 0x000ee8000c2e1900 */
[----:B------:R1:W5:Y:S01]  /*02f0*/  @!P0 LDG.E.EL R11, desc[UR4][R6.64] ;  /* 0x00000004060b8981 */ /* 0x000362000c2e1900 */
[----:B0-----:R-:W0:Y:S03]  /*0300*/  LDC.64 R4, c[0x0][0x238] ;  /* 0x00008e00ff047b82 */ /* 0x001e260000000a00 */
[----:B------:R-:W3:Y:S01]  /*0310*/  @!P0 LDG.E.EL R10, desc[UR4][R24.64] ;  /* 0x00000004180a8981 */ /* 0x000ee2000c2e1900 */
[----:B-1----:R-:W-:Y:S01]  /*0320*/  HFMA2.MMA R6, -RZ, RZ, 1.625, 0 ;  /* 0x3e800000ff067435 */ /* 0x002fe200000001ff */
[----:B0-----:R-:W-:-:S04]  /*0330*/  IMAD.WIDE R4, R0, 0x4, R4 ;  /* 0x0000000400047825 */ /* 0x001fc800078e0204 */
[----:B--2---:R-:W-:Y:S01]  /*0340*/  FADD R12, R12, 9.9999997473787516356e-06 ;  /* 0x3727c5ac0c0c7421 */ /* 0x004fe20000000000 */
[----:B------:R-:W-:-:S03]  /*0350*/  FADD R15, R15, 9.9999997473787516356e-06 ;  /* 0x3727c5ac0f0f7421 */ /* 0x000fc60000000000 */
[----:B------:R-:W0:Y:S08]  /*0360*/  MUFU.SQRT R18, R12 ;  /* 0x0000000c00127308 */ /* 0x000e300000002000 */
[----:B------:R-:W1:Y:S01]  /*0370*/  MUFU.SQRT R19, R15 ;  /* 0x0000000f00137308 */ /* 0x000e620000002000 */
[C---:B0-----:R-:W-:Y:S02]  /*0380*/  FSETP.GT.AND P1, PT, R18.reuse, 8.50705917302346158658e+37, PT ;  /* 0x7e8000001200780b */ /* 0x041fe40003f24000 */
[----:B------:R-:W-:-:S02]  /*0390*/  FSETP.GEU.AND P3, PT, R18, 1.175494350822287508e-38, PT ;  /* 0x008000001200780b */ /* 0x000fc40003f6e000 */
[C---:B-1----:R-:W-:Y:S02]  /*03a0*/  FSETP.GT.AND P2, PT, R19.reuse, 8.50705917302346158658e+37, PT ;  /* 0x7e8000001300780b */ /* 0x042fe40003f44000 */
[----:B------:R-:W-:-:S07]  /*03b0*/  FSETP.GEU.AND P4, PT, R19, 1.175494350822287508e-38, PT ;  /* 0x008000001300780b */ /* 0x000fce0003f8e000 */
[----:B------:R-:W-:-:S04]  /*03c0*/  @P1 FMUL R18, R18, 0.25 ;  /* 0x3e80000012121820 */ /* 0x000fc80000400000 */
[----:B------:R-:W-:Y:S01]  /*03d0*/  @!P3 FMUL R18, R18, 16777216 ;  /* 0x4b8000001212b820 */ /* 0x000fe20000400000 */
[----:B------:R-:W-:-:S04]  /*03e0*/  @P2 FMUL R19, R19, 0.25 ;  /* 0x3e80000013132820 */ /* 0x000fc80000400000 */
[----:B------:R-:W-:Y:S01]  /*03f0*/  @!P4 FMUL R19, R19, 16777216 ;  /* 0x4b8000001313c820 */ /* 0x000fe20000400000 */
[----:B------:R-:W0:Y:S01]  /*0400*/  MUFU.RCP R18, R18 ;  /* 0x0000001200127308 */ /* 0x000e220000001000 */
[----:B------:R-:W-:-:S07]  /*0410*/  FSEL R7, R6, 1, P1 ;  /* 0x3f80000006077808 */ /* 0x000fce0000800000 */
[----:B------:R-:W1:Y:S01]  /*0420*/  MUFU.RCP R19, R19 ;  /* 0x0000001300137308 */ /* 0x000e620000001000 */
[----:B------:R-:W-:Y:S01]  /*0430*/  FSEL R6, R6, 1, P2 ;  /* 0x3f80000006067808 */ /* 0x000fe20001000000 */
[----:B------:R-:W-:-:S04]  /*0440*/  @!P3 FMUL R7, R7, 16777216 ;  /* 0x4b8000000707b820 */ /* 0x000fc80000400000 */
[----:B------:R-:W-:Y:S01]  /*0450*/  @!P4 FMUL R6, R6, 16777216 ;  /* 0x4b8000000606c820 */ /* 0x000fe20000400000 */
[----:B---3--:R-:W-:Y:S01]  /*0460*/  FADD R2, -R13, R2 ;  /* 0x000000020d027221 */ /* 0x008fe20000000100 */
[----:B----4-:R-:W-:Y:S01]  /*0470*/  FADD R3, -R14, R3 ;  /* 0x000000030e037221 */ /* 0x010fe20000000100 */
[----:B0-----:R-:W-:Y:S01]  /*0480*/  FMUL R7, R18, R7 ;  /* 0x0000000712077220 */ /* 0x001fe20000400000 */
[----:B-1----:R-:W-:-:S03]  /*0490*/  FMUL R6, R19, R6 ;  /* 0x0000000613067220 */ /* 0x002fc60000400000 */
[----:B------:R-:W-:Y:S01]  /*04a0*/  FMUL R2, R2, R7 ;  /* 0x0000000702027220 */ /* 0x000fe20000400000 */
[----:B------:R-:W-:-:S03]  /*04b0*/  FMUL R3, R3, R6 ;  /* 0x0000000603037220 */ /* 0x000fc60000400000 */
[----:B-----5:R-:W-:Y:S01]  /*04c0*/  FFMA R2, R2, R16, R11 ;  /* 0x0000001002027223 */ /* 0x020fe2000000000b */
[----:B------:R-:W-:-:S04]  /*04d0*/  FFMA R3, R3, R17, R10 ;  /* 0x0000001103037223 */ /* 0x000fc8000000000a */
[C---:B------:R-:W-:Y:S02]  /*04e0*/  FSETP.GEU.AND P1, PT, R2.reuse, RZ, PT ;  /* 0x000000ff0200720b */ /* 0x040fe40003f2e000 */
[C---:B------:R-:W-:Y:S02]  /*04f0*/  FSETP.GEU.AND P2, PT, R3.reuse, RZ, PT ;  /* 0x000000ff0300720b */ /* 0x040fe40003f4e000 */
[----:B------:R-:W-:Y:S02]  /*0500*/  FSEL R2, R2, RZ, P1 ;  /* 0x000000ff02027208 */ /* 0x000fe40000800000 */
[----:B------:R-:W-:Y:S01]  /*0510*/  FSEL R3, R3, RZ, P2 ;  /* 0x000000ff03037208 */ /* 0x000fe20001000000 */
[----:B------:R-:W-:Y:S08]  /*0520*/  @P0 EXIT ;  /* 0x000000000000094d */ /* 0x000ff00003800000 */
[----:B------:R-:W-:Y:S01]  /*0530*/  STG.E.64 desc[UR4][R4.64], R2 ;  /* 0x0000000204007986 */ /* 0x000fe2000c101b04 */
[----:B------:R-:W-:Y:S05]  /*0540*/  EXIT ;  /* 0x000000000000794d */ /* 0x000fea0003800000 */
.L_x_0:
[----:B------:R-:W-:-:S00]  /*0550*/  BRA `(.L_x_0) ;  /* 0xfffffffc00fc7947 */ /* 0x000fc0000383ffff */
[----:B------:R-:W-:-:S00]  /*0560*/  NOP ;  /* 0x0000000000007918 */ /* 0x000fc00000000000 */
        /* <DEDUP_REMOVED lines=9> */
.L_x_1:


//--------------------- .nv.global.init           --------------------------
	.section	.nv.global.init,"aw",@progbits
.nv.global.init:
	.type		_$_str,@object
	.size		_$_str,(_$_str_$_2 - _$_str)
_$_str:
        /*0000*/ 	.byte	0x5f, 0x5f, 0x43, 0x55, 0x44, 0x41, 0x5f, 0x46, 0x54, 0x5a, 0x00
	.type		_$_str_$_2,@object
	.size		_$_str_$_2,(.L_1 - _$_str_$_2)
_$_str_$_2:
        /*000b*/ 	.byte	0x5f, 0x5f, 0x43, 0x55, 0x44, 0x41, 0x5f, 0x50, 0x52, 0x45, 0x43, 0x5f, 0x53, 0x51, 0x52, 0x54
        /*001b*/ 	.byte	0x00
.L_1:


//--------------------- .nv.constant0.triton_poi_fused__native_batch_norm_legit_no_training_relu_0 --------------------------
	.section	.nv.constant0.triton_poi_fused__native_batch_norm_legit_no_training_relu_0,"a",@progbits
	.sectionflags	@""
	.align	4
.nv.constant0.triton_poi_fused__native_batch_norm_legit_no_training_relu_0:
	.zero		580
